//
// Generated by NVIDIA NVVM Compiler
//
// Compiler Build ID: CL-36424714
// Cuda compilation tools, release 13.0, V13.0.88
// Based on NVVM 20.0.0
//

.version 9.0
.target sm_100
.address_size 64

	// .globl	_ZN3cub18CUB_300001_SM_10006detail11EmptyKernelIvEEvv
.global .align 1 .b8 _ZN41_INTERNAL_ddae8576_4_k_cu_4887ea2c_2023474cuda3std3__45__cpo5beginE[1];
.global .align 1 .b8 _ZN41_INTERNAL_ddae8576_4_k_cu_4887ea2c_2023474cuda3std3__45__cpo3endE[1];
.global .align 1 .b8 _ZN41_INTERNAL_ddae8576_4_k_cu_4887ea2c_2023474cuda3std3__45__cpo6cbeginE[1];
.global .align 1 .b8 _ZN41_INTERNAL_ddae8576_4_k_cu_4887ea2c_2023474cuda3std3__45__cpo4cendE[1];
.global .align 1 .b8 _ZN41_INTERNAL_ddae8576_4_k_cu_4887ea2c_2023474cuda3std3__45__cpo6rbeginE[1];
.global .align 1 .b8 _ZN41_INTERNAL_ddae8576_4_k_cu_4887ea2c_2023474cuda3std3__45__cpo4rendE[1];
.global .align 1 .b8 _ZN41_INTERNAL_ddae8576_4_k_cu_4887ea2c_2023474cuda3std3__45__cpo7crbeginE[1];
.global .align 1 .b8 _ZN41_INTERNAL_ddae8576_4_k_cu_4887ea2c_2023474cuda3std3__45__cpo5crendE[1];
.global .align 1 .b8 _ZN41_INTERNAL_ddae8576_4_k_cu_4887ea2c_2023474cuda3std3__443_GLOBAL__N__ddae8576_4_k_cu_4887ea2c_2023476ignoreE[1];
.global .align 1 .b8 _ZN41_INTERNAL_ddae8576_4_k_cu_4887ea2c_2023474cuda3std3__419piecewise_constructE[1];
.global .align 1 .b8 _ZN41_INTERNAL_ddae8576_4_k_cu_4887ea2c_2023474cuda3std3__48in_placeE[1];
.global .align 1 .b8 _ZN41_INTERNAL_ddae8576_4_k_cu_4887ea2c_2023474cuda3std3__420unreachable_sentinelE[1];
.global .align 1 .b8 _ZN41_INTERNAL_ddae8576_4_k_cu_4887ea2c_2023474cuda3std3__47nulloptE[1];
.global .align 1 .b8 _ZN41_INTERNAL_ddae8576_4_k_cu_4887ea2c_2023474cuda3std3__48unexpectE[1];
.global .align 1 .b8 _ZN41_INTERNAL_ddae8576_4_k_cu_4887ea2c_2023474cuda3std6ranges3__45__cpo4swapE[1];
.global .align 1 .b8 _ZN41_INTERNAL_ddae8576_4_k_cu_4887ea2c_2023474cuda3std6ranges3__45__cpo9iter_moveE[1];
.global .align 1 .b8 _ZN41_INTERNAL_ddae8576_4_k_cu_4887ea2c_2023474cuda3std6ranges3__45__cpo5beginE[1];
.global .align 1 .b8 _ZN41_INTERNAL_ddae8576_4_k_cu_4887ea2c_2023474cuda3std6ranges3__45__cpo3endE[1];
.global .align 1 .b8 _ZN41_INTERNAL_ddae8576_4_k_cu_4887ea2c_2023474cuda3std6ranges3__45__cpo6cbeginE[1];
.global .align 1 .b8 _ZN41_INTERNAL_ddae8576_4_k_cu_4887ea2c_2023474cuda3std6ranges3__45__cpo4cendE[1];
.global .align 1 .b8 _ZN41_INTERNAL_ddae8576_4_k_cu_4887ea2c_2023474cuda3std6ranges3__45__cpo7advanceE[1];
.global .align 1 .b8 _ZN41_INTERNAL_ddae8576_4_k_cu_4887ea2c_2023474cuda3std6ranges3__45__cpo9iter_swapE[1];
.global .align 1 .b8 _ZN41_INTERNAL_ddae8576_4_k_cu_4887ea2c_2023474cuda3std6ranges3__45__cpo4nextE[1];
.global .align 1 .b8 _ZN41_INTERNAL_ddae8576_4_k_cu_4887ea2c_2023474cuda3std6ranges3__45__cpo4prevE[1];
.global .align 1 .b8 _ZN41_INTERNAL_ddae8576_4_k_cu_4887ea2c_2023474cuda3std6ranges3__45__cpo4dataE[1];
.global .align 1 .b8 _ZN41_INTERNAL_ddae8576_4_k_cu_4887ea2c_2023474cuda3std6ranges3__45__cpo5cdataE[1];
.global .align 1 .b8 _ZN41_INTERNAL_ddae8576_4_k_cu_4887ea2c_2023474cuda3std6ranges3__45__cpo4sizeE[1];
.global .align 1 .b8 _ZN41_INTERNAL_ddae8576_4_k_cu_4887ea2c_2023474cuda3std6ranges3__45__cpo5ssizeE[1];
.global .align 1 .b8 _ZN41_INTERNAL_ddae8576_4_k_cu_4887ea2c_2023474cuda3std6ranges3__45__cpo8distanceE[1];
.global .align 1 .b8 _ZN41_INTERNAL_ddae8576_4_k_cu_4887ea2c_2023476thrust24THRUST_300001_SM_1000_NS8cuda_cub3parE[1];
.global .align 1 .b8 _ZN41_INTERNAL_ddae8576_4_k_cu_4887ea2c_2023476thrust24THRUST_300001_SM_1000_NS8cuda_cub10par_nosyncE[1];
.global .align 1 .b8 _ZN41_INTERNAL_ddae8576_4_k_cu_4887ea2c_2023476thrust24THRUST_300001_SM_1000_NS6system6detail10sequential3seqE[1];
.global .align 1 .b8 _ZN41_INTERNAL_ddae8576_4_k_cu_4887ea2c_2023476thrust24THRUST_300001_SM_1000_NS12placeholders2_1E[1];
.global .align 1 .b8 _ZN41_INTERNAL_ddae8576_4_k_cu_4887ea2c_2023476thrust24THRUST_300001_SM_1000_NS12placeholders2_2E[1];
.global .align 1 .b8 _ZN41_INTERNAL_ddae8576_4_k_cu_4887ea2c_2023476thrust24THRUST_300001_SM_1000_NS12placeholders2_3E[1];
.global .align 1 .b8 _ZN41_INTERNAL_ddae8576_4_k_cu_4887ea2c_2023476thrust24THRUST_300001_SM_1000_NS12placeholders2_4E[1];
.global .align 1 .b8 _ZN41_INTERNAL_ddae8576_4_k_cu_4887ea2c_2023476thrust24THRUST_300001_SM_1000_NS12placeholders2_5E[1];
.global .align 1 .b8 _ZN41_INTERNAL_ddae8576_4_k_cu_4887ea2c_2023476thrust24THRUST_300001_SM_1000_NS12placeholders2_6E[1];
.global .align 1 .b8 _ZN41_INTERNAL_ddae8576_4_k_cu_4887ea2c_2023476thrust24THRUST_300001_SM_1000_NS12placeholders2_7E[1];
.global .align 1 .b8 _ZN41_INTERNAL_ddae8576_4_k_cu_4887ea2c_2023476thrust24THRUST_300001_SM_1000_NS12placeholders2_8E[1];
.global .align 1 .b8 _ZN41_INTERNAL_ddae8576_4_k_cu_4887ea2c_2023476thrust24THRUST_300001_SM_1000_NS12placeholders2_9E[1];
.global .align 1 .b8 _ZN41_INTERNAL_ddae8576_4_k_cu_4887ea2c_2023476thrust24THRUST_300001_SM_1000_NS12placeholders3_10E[1];
.global .align 1 .b8 _ZN41_INTERNAL_ddae8576_4_k_cu_4887ea2c_2023476thrust24THRUST_300001_SM_1000_NS3seqE[1];

.visible .entry _ZN3cub18CUB_300001_SM_10006detail11EmptyKernelIvEEvv()
{


	ret;

}


// ===== COMPILED SASS (sm_100) =====

	.target	sm_100

	.elftype	@"ET_EXEC"


//--------------------- .note.nv.tkinfo           --------------------------
	.section	.note.nv.tkinfo,"",@"SHT_NOTE"
	.sectionflags	@"SHF_NOTE_NV_TKINFO"
	.tkinfo
        /*0018*/ 	.word	0x00000002
        /*0030*/ 	.string	""
        /*0030*/ 	.string	"ptxas"
        /*0030*/ 	.string	"Cuda compilation tools, release 13.0, V13.0.88"
        /*0030*/ 	.string	"Build cuda_13.0.r13.0/compiler.36424714_0"
        /*0030*/ 	.string	"-arch sm_100 -m 64 "



//--------------------- .note.nv.cuinfo           --------------------------
	.section	.note.nv.cuinfo,"",@"SHT_NOTE"
	.sectionflags	@"SHF_NOTE_NV_CUINFO"
        /*0018*/ 	.short	0x0002
        /*001a*/ 	.short	0x0064
        /*001c*/ 	.short	0x0082
	.zero		2


//--------------------- .nv.info                  --------------------------
	.section	.nv.info,"",@"SHT_CUDA_INFO"
	.align	4


	//----- nvinfo : EIATTR_REGCOUNT
	.align		4
        /*0000*/ 	.byte	0x04, 0x2f
        /*0002*/ 	.short	(.L_44 - .L_43)
	.align		4
.L_43:
        /*0004*/ 	.word	index@(_ZN3cub18CUB_300001_SM_10006detail11EmptyKernelIvEEvv)
        /*0008*/ 	.word	0x00000004


	//----- nvinfo : EIATTR_FRAME_SIZE
	.align		4
.L_44:
        /*000c*/ 	.byte	0x04, 0x11
        /*000e*/ 	.short	(.L_46 - .L_45)
	.align		4
.L_45:
        /*0010*/ 	.word	index@(_ZN3cub18CUB_300001_SM_10006detail11EmptyKernelIvEEvv)
        /*0014*/ 	.word	0x00000000


	//----- nvinfo : EIATTR_MIN_STACK_SIZE
	.align		4
.L_46:
        /*0018*/ 	.byte	0x04, 0x12
        /*001a*/ 	.short	(.L_48 - .L_47)
	.align		4
.L_47:
        /*001c*/ 	.word	index@(_ZN3cub18CUB_300001_SM_10006detail11EmptyKernelIvEEvv)
        /*0020*/ 	.word	0x00000000
.L_48:


//--------------------- .nv.compat                --------------------------
	.section	.nv.compat,"",@"SHT_CUDA_COMPAT_INFO"
	.align	4
        /*0000*/ 	.byte	0x02, 0x09, 0x00, 0x00, 0x02, 0x02, 0x01, 0x00, 0x02, 0x05, 0x05, 0x00, 0x03, 0x07, 0x01, 0x01
        /*0010*/ 	.byte	0x02, 0x03, 0x00, 0x00, 0x02, 0x06, 0x01, 0x00, 0x04, 0x0b, 0x08, 0x00, 0x09, 0x00, 0x00, 0x00
        /*0020*/ 	.byte	0x00, 0x00, 0x00, 0x00


//--------------------- .nv.info._ZN3cub18CUB_300001_SM_10006detail11EmptyKernelIvEEvv --------------------------
	.section	.nv.info._ZN3cub18CUB_300001_SM_10006detail11EmptyKernelIvEEvv,"",@"SHT_CUDA_INFO"
	.sectionflags	@""
	.align	4


	//----- nvinfo : EIATTR_CUDA_API_VERSION
	.align		4
        /*0000*/ 	.byte	0x04, 0x37
        /*0002*/ 	.short	(.L_50 - .L_49)
.L_49:
        /*0004*/ 	.word	0x00000082


	//----- nvinfo : EIATTR_SPARSE_MMA_MASK
	.align		4
.L_50:
        /*0008*/ 	.byte	0x03, 0x50
        /*000a*/ 	.short	0x0000


	//----- nvinfo : EIATTR_MAXREG_COUNT
	.align		4
        /*000c*/ 	.byte	0x03, 0x1b
        /*000e*/ 	.short	0x00ff


	//----- nvinfo : EIATTR_MERCURY_ISA_VERSION
	.align		4
        /*0010*/ 	.byte	0x03, 0x5f
        /*0012*/ 	.short	0x0101


	//----- nvinfo : EIATTR_VRC_CTA_INIT_COUNT
	.align		4
        /*0014*/ 	.byte	0x02, 0x4a
	.zero		1
	.zero		1


	//----- nvinfo : EIATTR_EXIT_INSTR_OFFSETS
	.align		4
        /*0018*/ 	.byte	0x04, 0x1c
        /*001a*/ 	.short	(.L_52 - .L_51)


	//   ....[0]....
.L_51:
        /*001c*/ 	.word	0x00000010


	//----- nvinfo : EIATTR_SW_WAR
	.align		4
.L_52:
        /*0020*/ 	.byte	0x04, 0x36
        /*0022*/ 	.short	(.L_54 - .L_53)
.L_53:
        /*0024*/ 	.word	0x00000008
.L_54:


//--------------------- .nv.callgraph             --------------------------
	.section	.nv.callgraph,"",@"SHT_CUDA_CALLGRAPH"
	.align	4
	.sectionentsize	8
	.align		4
        /*0000*/ 	.word	0x00000000
	.align		4
        /*0004*/ 	.word	0xffffffff
	.align		4
        /*0008*/ 	.word	0x00000000
	.align		4
        /*000c*/ 	.word	0xfffffffe
	.align		4
        /*0010*/ 	.word	0x00000000
	.align		4
        /*0014*/ 	.word	0xfffffffd
	.align		4
        /*0018*/ 	.word	0x00000000
	.align		4
        /*001c*/ 	.word	0xfffffffc


//--------------------- .nv.constant4             --------------------------
	.section	.nv.constant4,"a",@progbits
	.align	8
	.align		8
.nv.constant4:
        /*0000*/ 	.dword	_ZN41_INTERNAL_ddae8576_4_k_cu_4887ea2c_2027024cuda3std3__45__cpo5beginE
	.align		8
        /*0008*/ 	.dword	_ZN41_INTERNAL_ddae8576_4_k_cu_4887ea2c_2027024cuda3std3__45__cpo3endE
	.align		8
        /*0010*/ 	.dword	_ZN41_INTERNAL_ddae8576_4_k_cu_4887ea2c_2027024cuda3std3__45__cpo6cbeginE
	.align		8
        /*0018*/ 	.dword	_ZN41_INTERNAL_ddae8576_4_k_cu_4887ea2c_2027024cuda3std3__45__cpo4cendE
	.align		8
        /*0020*/ 	.dword	_ZN41_INTERNAL_ddae8576_4_k_cu_4887ea2c_2027024cuda3std3__45__cpo6rbeginE
	.align		8
        /*0028*/ 	.dword	_ZN41_INTERNAL_ddae8576_4_k_cu_4887ea2c_2027024cuda3std3__45__cpo4rendE
	.align		8
        /*0030*/ 	.dword	_ZN41_INTERNAL_ddae8576_4_k_cu_4887ea2c_2027024cuda3std3__45__cpo7crbeginE
	.align		8
        /*0038*/ 	.dword	_ZN41_INTERNAL_ddae8576_4_k_cu_4887ea2c_2027024cuda3std3__45__cpo5crendE
	.align		8
        /*0040*/ 	.dword	_ZN41_INTERNAL_ddae8576_4_k_cu_4887ea2c_2027024cuda3std3__443_GLOBAL__N__ddae8576_4_k_cu_4887ea2c_2027026ignoreE
	.align		8
        /*0048*/ 	.dword	_ZN41_INTERNAL_ddae8576_4_k_cu_4887ea2c_2027024cuda3std3__419piecewise_constructE
	.align		8
        /*0050*/ 	.dword	_ZN41_INTERNAL_ddae8576_4_k_cu_4887ea2c_2027024cuda3std3__48in_placeE
	.align		8
        /*0058*/ 	.dword	_ZN41_INTERNAL_ddae8576_4_k_cu_4887ea2c_2027024cuda3std3__420unreachable_sentinelE
	.align		8
        /*0060*/ 	.dword	_ZN41_INTERNAL_ddae8576_4_k_cu_4887ea2c_2027024cuda3std3__47nulloptE
	.align		8
        /*0068*/ 	.dword	_ZN41_INTERNAL_ddae8576_4_k_cu_4887ea2c_2027024cuda3std3__48unexpectE
	.align		8
        /*0070*/ 	.dword	_ZN41_INTERNAL_ddae8576_4_k_cu_4887ea2c_2027024cuda3std6ranges3__45__cpo4swapE
	.align		8
        /*0078*/ 	.dword	_ZN41_INTERNAL_ddae8576_4_k_cu_4887ea2c_2027024cuda3std6ranges3__45__cpo9iter_moveE
	.align		8
        /*0080*/ 	.dword	_ZN41_INTERNAL_ddae8576_4_k_cu_4887ea2c_2027024cuda3std6ranges3__45__cpo5beginE
	.align		8
        /*0088*/ 	.dword	_ZN41_INTERNAL_ddae8576_4_k_cu_4887ea2c_2027024cuda3std6ranges3__45__cpo3endE
	.align		8
        /*0090*/ 	.dword	_ZN41_INTERNAL_ddae8576_4_k_cu_4887ea2c_2027024cuda3std6ranges3__45__cpo6cbeginE
	.align		8
        /*0098*/ 	.dword	_ZN41_INTERNAL_ddae8576_4_k_cu_4887ea2c_2027024cuda3std6ranges3__45__cpo4cendE
	.align		8
        /*00a0*/ 	.dword	_ZN41_INTERNAL_ddae8576_4_k_cu_4887ea2c_2027024cuda3std6ranges3__45__cpo7advanceE
	.align		8
        /*00a8*/ 	.dword	_ZN41_INTERNAL_ddae8576_4_k_cu_4887ea2c_2027024cuda3std6ranges3__45__cpo9iter_swapE
	.align		8
        /*00b0*/ 	.dword	_ZN41_INTERNAL_ddae8576_4_k_cu_4887ea2c_2027024cuda3std6ranges3__45__cpo4nextE
	.align		8
        /*00b8*/ 	.dword	_ZN41_INTERNAL_ddae8576_4_k_cu_4887ea2c_2027024cuda3std6ranges3__45__cpo4prevE
	.align		8
        /*00c0*/ 	.dword	_ZN41_INTERNAL_ddae8576_4_k_cu_4887ea2c_2027024cuda3std6ranges3__45__cpo4dataE
	.align		8
        /*00c8*/ 	.dword	_ZN41_INTERNAL_ddae8576_4_k_cu_4887ea2c_2027024cuda3std6ranges3__45__cpo5cdataE
	.align		8
        /*00d0*/ 	.dword	_ZN41_INTERNAL_ddae8576_4_k_cu_4887ea2c_2027024cuda3std6ranges3__45__cpo4sizeE
	.align		8
        /*00d8*/ 	.dword	_ZN41_INTERNAL_ddae8576_4_k_cu_4887ea2c_2027024cuda3std6ranges3__45__cpo5ssizeE
	.align		8
        /*00e0*/ 	.dword	_ZN41_INTERNAL_ddae8576_4_k_cu_4887ea2c_2027024cuda3std6ranges3__45__cpo8distanceE
	.align		8
        /*00e8*/ 	.dword	_ZN41_INTERNAL_ddae8576_4_k_cu_4887ea2c_2027026thrust24THRUST_300001_SM_1000_NS8cuda_cub3parE
	.align		8
        /*00f0*/ 	.dword	_ZN41_INTERNAL_ddae8576_4_k_cu_4887ea2c_2027026thrust24THRUST_300001_SM_1000_NS8cuda_cub10par_nosyncE
	.align		8
        /*00f8*/ 	.dword	_ZN41_INTERNAL_ddae8576_4_k_cu_4887ea2c_2027026thrust24THRUST_300001_SM_1000_NS6system6detail10sequential3seqE
	.align		8
        /*0100*/ 	.dword	_ZN41_INTERNAL_ddae8576_4_k_cu_4887ea2c_2027026thrust24THRUST_300001_SM_1000_NS12placeholders2_1E
	.align		8
        /*0108*/ 	.dword	_ZN41_INTERNAL_ddae8576_4_k_cu_4887ea2c_2027026thrust24THRUST_300001_SM_1000_NS12placeholders2_2E
	.align		8
        /*0110*/ 	.dword	_ZN41_INTERNAL_ddae8576_4_k_cu_4887ea2c_2027026thrust24THRUST_300001_SM_1000_NS12placeholders2_3E
	.align		8
        /*0118*/ 	.dword	_ZN41_INTERNAL_ddae8576_4_k_cu_4887ea2c_2027026thrust24THRUST_300001_SM_1000_NS12placeholders2_4E
	.align		8
        /*0120*/ 	.dword	_ZN41_INTERNAL_ddae8576_4_k_cu_4887ea2c_2027026thrust24THRUST_300001_SM_1000_NS12placeholders2_5E
	.align		8
        /*0128*/ 	.dword	_ZN41_INTERNAL_ddae8576_4_k_cu_4887ea2c_2027026thrust24THRUST_300001_SM_1000_NS12placeholders2_6E
	.align		8
        /*0130*/ 	.dword	_ZN41_INTERNAL_ddae8576_4_k_cu_4887ea2c_2027026thrust24THRUST_300001_SM_1000_NS12placeholders2_7E
	.align		8
        /*0138*/ 	.dword	_ZN41_INTERNAL_ddae8576_4_k_cu_4887ea2c_2027026thrust24THRUST_300001_SM_1000_NS12placeholders2_8E
	.align		8
        /*0140*/ 	.dword	_ZN41_INTERNAL_ddae8576_4_k_cu_4887ea2c_2027026thrust24THRUST_300001_SM_1000_NS12placeholders2_9E
	.align		8
        /*0148*/ 	.dword	_ZN41_INTERNAL_ddae8576_4_k_cu_4887ea2c_2027026thrust24THRUST_300001_SM_1000_NS12placeholders3_10E
	.align		8
        /*0150*/ 	.dword	_ZN41_INTERNAL_ddae8576_4_k_cu_4887ea2c_2027026thrust24THRUST_300001_SM_1000_NS3seqE


//--------------------- .text._ZN3cub18CUB_300001_SM_10006detail11EmptyKernelIvEEvv --------------------------
	.section	.text._ZN3cub18CUB_300001_SM_10006detail11EmptyKernelIvEEvv,"ax",@progbits
	.align	128
        .global         _ZN3cub18CUB_300001_SM_10006detail11EmptyKernelIvEEvv
        .type           _ZN3cub18CUB_300001_SM_10006detail11EmptyKernelIvEEvv,@function
        .size           _ZN3cub18CUB_300001_SM_10006detail11EmptyKernelIvEEvv,(.L_x_1 - _ZN3cub18CUB_300001_SM_10006detail11EmptyKernelIvEEvv)
        .other          _ZN3cub18CUB_300001_SM_10006detail11EmptyKernelIvEEvv,@"STO_CUDA_ENTRY STV_DEFAULT"
_ZN3cub18CUB_300001_SM_10006detail11EmptyKernelIvEEvv:
.text._ZN3cub18CUB_300001_SM_10006detail11EmptyKernelIvEEvv:
[----:B------:R-:W-:Y:S01]  /*0000*/  LDC R1, c[0x0][0x37c] ;  /* 0x0000df00ff017b82 */ /* 0x000fe20000000800 */
[----:B------:R-:W-:Y:S05]  /*0010*/  EXIT ;  /* 0x000000000000794d */ /* 0x000fea0003800000 */
.L_x_0:
[----:B------:R-:W-:-:S00]  /*0020*/  BRA `(.L_x_0) ;  /* 0xfffffffc00fc7947 */ /* 0x000fc0000383ffff */
[----:B------:R-:W-:-:S00]  /*0030*/  NOP ;  /* 0x0000000000007918 */ /* 0x000fc00000000000 */
        /* <DEDUP_REMOVED lines=12> */
.L_x_1:


//--------------------- .nv.shared.reserved.0     --------------------------
	.section	.nv.shared.reserved.0,"aw",@nobits
	.weak		__nv_reservedSMEM_offset_0_alias
	.size		__nv_reservedSMEM_offset_0_alias, 0, 64
	.other		__nv_reservedSMEM_offset_0_alias,@"STO_CUDA_RESERVED_SHARED STV_DEFAULT"
__nv_reservedSMEM_offset_0_alias:
	.zero		0
	.zero		64


//--------------------- .nv.global                --------------------------
	.section	.nv.global,"aw",@nobits
.nv.global:
	.type		_ZN41_INTERNAL_ddae8576_4_k_cu_4887ea2c_2027026thrust24THRUST_300001_SM_1000_NS3seqE,@object
	.size		_ZN41_INTERNAL_ddae8576_4_k_cu_4887ea2c_2027026thrust24THRUST_300001_SM_1000_NS3seqE,(_ZN41_INTERNAL_ddae8576_4_k_cu_4887ea2c_2027024cuda3std3__48in_placeE - _ZN41_INTERNAL_ddae8576_4_k_cu_4887ea2c_2027026thrust24THRUST_300001_SM_1000_NS3seqE)
_ZN41_INTERNAL_ddae8576_4_k_cu_4887ea2c_2027026thrust24THRUST_300001_SM_1000_NS3seqE:
	.zero		1
	.type		_ZN41_INTERNAL_ddae8576_4_k_cu_4887ea2c_2027024cuda3std3__48in_placeE,@object
	.size		_ZN41_INTERNAL_ddae8576_4_k_cu_4887ea2c_2027024cuda3std3__48in_placeE,(_ZN41_INTERNAL_ddae8576_4_k_cu_4887ea2c_2027024cuda3std6ranges3__45__cpo4sizeE - _ZN41_INTERNAL_ddae8576_4_k_cu_4887ea2c_2027024cuda3std3__48in_placeE)
_ZN41_INTERNAL_ddae8576_4_k_cu_4887ea2c_2027024cuda3std3__48in_placeE:
	.zero		1
	.type		_ZN41_INTERNAL_ddae8576_4_k_cu_4887ea2c_2027024cuda3std6ranges3__45__cpo4sizeE,@object
	.size		_ZN41_INTERNAL_ddae8576_4_k_cu_4887ea2c_2027024cuda3std6ranges3__45__cpo4sizeE,(_ZN41_INTERNAL_ddae8576_4_k_cu_4887ea2c_2027026thrust24THRUST_300001_SM_1000_NS12placeholders2_3E - _ZN41_INTERNAL_ddae8576_4_k_cu_4887ea2c_2027024cuda3std6ranges3__45__cpo4sizeE)
_ZN41_INTERNAL_ddae8576_4_k_cu_4887ea2c_2027024cuda3std6ranges3__45__cpo4sizeE:
	.zero		1
	.type		_ZN41_INTERNAL_ddae8576_4_k_cu_4887ea2c_2027026thrust24THRUST_300001_SM_1000_NS12placeholders2_3E,@object
	.size		_ZN41_INTERNAL_ddae8576_4_k_cu_4887ea2c_2027026thrust24THRUST_300001_SM_1000_NS12placeholders2_3E,(_ZN41_INTERNAL_ddae8576_4_k_cu_4887ea2c_2027024cuda3std3__45__cpo6cbeginE - _ZN41_INTERNAL_ddae8576_4_k_cu_4887ea2c_2027026thrust24THRUST_300001_SM_1000_NS12placeholders2_3E)
_ZN41_INTERNAL_ddae8576_4_k_cu_4887ea2c_2027026thrust24THRUST_300001_SM_1000_NS12placeholders2_3E:
	.zero		1
	.type		_ZN41_INTERNAL_ddae8576_4_k_cu_4887ea2c_2027024cuda3std3__45__cpo6cbeginE,@object
	.size		_ZN41_INTERNAL_ddae8576_4_k_cu_4887ea2c_2027024cuda3std3__45__cpo6cbeginE,(_ZN41_INTERNAL_ddae8576_4_k_cu_4887ea2c_2027024cuda3std6ranges3__45__cpo6cbeginE - _ZN41_INTERNAL_ddae8576_4_k_cu_4887ea2c_2027024cuda3std3__45__cpo6cbeginE)
_ZN41_INTERNAL_ddae8576_4_k_cu_4887ea2c_2027024cuda3std3__45__cpo6cbeginE:
	.zero		1
	.type		_ZN41_INTERNAL_ddae8576_4_k_cu_4887ea2c_2027024cuda3std6ranges3__45__cpo6cbeginE,@object
	.size		_ZN41_INTERNAL_ddae8576_4_k_cu_4887ea2c_2027024cuda3std6ranges3__45__cpo6cbeginE,(_ZN41_INTERNAL_ddae8576_4_k_cu_4887ea2c_2027026thrust24THRUST_300001_SM_1000_NS12placeholders2_7E - _ZN41_INTERNAL_ddae8576_4_k_cu_4887ea2c_2027024cuda3std6ranges3__45__cpo6cbeginE)
_ZN41_INTERNAL_ddae8576_4_k_cu_4887ea2c_2027024cuda3std6ranges3__45__cpo6cbeginE:
	.zero		1
	.type		_ZN41_INTERNAL_ddae8576_4_k_cu_4887ea2c_2027026thrust24THRUST_300001_SM_1000_NS12placeholders2_7E,@object
	.size		_ZN41_INTERNAL_ddae8576_4_k_cu_4887ea2c_2027026thrust24THRUST_300001_SM_1000_NS12placeholders2_7E,(_ZN41_INTERNAL_ddae8576_4_k_cu_4887ea2c_2027024cuda3std3__45__cpo7crbeginE - _ZN41_INTERNAL_ddae8576_4_k_cu_4887ea2c_2027026thrust24THRUST_300001_SM_1000_NS12placeholders2_7E)
_ZN41_INTERNAL_ddae8576_4_k_cu_4887ea2c_2027026thrust24THRUST_300001_SM_1000_NS12placeholders2_7E:
	.zero		1
	.type		_ZN41_INTERNAL_ddae8576_4_k_cu_4887ea2c_2027024cuda3std3__45__cpo7crbeginE,@object
	.size		_ZN41_INTERNAL_ddae8576_4_k_cu_4887ea2c_2027024cuda3std3__45__cpo7crbeginE,(_ZN41_INTERNAL_ddae8576_4_k_cu_4887ea2c_2027024cuda3std6ranges3__45__cpo4nextE - _ZN41_INTERNAL_ddae8576_4_k_cu_4887ea2c_2027024cuda3std3__45__cpo7crbeginE)
_ZN41_INTERNAL_ddae8576_4_k_cu_4887ea2c_2027024cuda3std3__45__cpo7crbeginE:
	.zero		1
	.type		_ZN41_INTERNAL_ddae8576_4_k_cu_4887ea2c_2027024cuda3std6ranges3__45__cpo4nextE,@object
	.size		_ZN41_INTERNAL_ddae8576_4_k_cu_4887ea2c_2027024cuda3std6ranges3__45__cpo4nextE,(_ZN41_INTERNAL_ddae8576_4_k_cu_4887ea2c_2027024cuda3std6ranges3__45__cpo4swapE - _ZN41_INTERNAL_ddae8576_4_k_cu_4887ea2c_2027024cuda3std6ranges3__45__cpo4nextE)
_ZN41_INTERNAL_ddae8576_4_k_cu_4887ea2c_2027024cuda3std6ranges3__45__cpo4nextE:
	.zero		1
	.type		_ZN41_INTERNAL_ddae8576_4_k_cu_4887ea2c_2027024cuda3std6ranges3__45__cpo4swapE,@object
	.size		_ZN41_INTERNAL_ddae8576_4_k_cu_4887ea2c_2027024cuda3std6ranges3__45__cpo4swapE,(_ZN41_INTERNAL_ddae8576_4_k_cu_4887ea2c_2027026thrust24THRUST_300001_SM_1000_NS8cuda_cub10par_nosyncE - _ZN41_INTERNAL_ddae8576_4_k_cu_4887ea2c_2027024cuda3std6ranges3__45__cpo4swapE)
_ZN41_INTERNAL_ddae8576_4_k_cu_4887ea2c_2027024cuda3std6ranges3__45__cpo4swapE:
	.zero		1
	.type		_ZN41_INTERNAL_ddae8576_4_k_cu_4887ea2c_2027026thrust24THRUST_300001_SM_1000_NS8cuda_cub10par_nosyncE,@object
	.size		_ZN41_INTERNAL_ddae8576_4_k_cu_4887ea2c_2027026thrust24THRUST_300001_SM_1000_NS8cuda_cub10par_nosyncE,(_ZN41_INTERNAL_ddae8576_4_k_cu_4887ea2c_2027026thrust24THRUST_300001_SM_1000_NS12placeholders2_9E - _ZN41_INTERNAL_ddae8576_4_k_cu_4887ea2c_2027026thrust24THRUST_300001_SM_1000_NS8cuda_cub10par_nosyncE)
_ZN41_INTERNAL_ddae8576_4_k_cu_4887ea2c_2027026thrust24THRUST_300001_SM_1000_NS8cuda_cub10par_nosyncE:
	.zero		1
	.type		_ZN41_INTERNAL_ddae8576_4_k_cu_4887ea2c_2027026thrust24THRUST_300001_SM_1000_NS12placeholders2_9E,@object
	.size		_ZN41_INTERNAL_ddae8576_4_k_cu_4887ea2c_2027026thrust24THRUST_300001_SM_1000_NS12placeholders2_9E,(_ZN41_INTERNAL_ddae8576_4_k_cu_4887ea2c_2027024cuda3std3__443_GLOBAL__N__ddae8576_4_k_cu_4887ea2c_2027026ignoreE - _ZN41_INTERNAL_ddae8576_4_k_cu_4887ea2c_2027026thrust24THRUST_300001_SM_1000_NS12placeholders2_9E)
_ZN41_INTERNAL_ddae8576_4_k_cu_4887ea2c_2027026thrust24THRUST_300001_SM_1000_NS12placeholders2_9E:
	.zero		1
	.type		_ZN41_INTERNAL_ddae8576_4_k_cu_4887ea2c_2027024cuda3std3__443_GLOBAL__N__ddae8576_4_k_cu_4887ea2c_2027026ignoreE,@object
	.size		_ZN41_INTERNAL_ddae8576_4_k_cu_4887ea2c_2027024cuda3std3__443_GLOBAL__N__ddae8576_4_k_cu_4887ea2c_2027026ignoreE,(_ZN41_INTERNAL_ddae8576_4_k_cu_4887ea2c_2027024cuda3std6ranges3__45__cpo4dataE - _ZN41_INTERNAL_ddae8576_4_k_cu_4887ea2c_2027024cuda3std3__443_GLOBAL__N__ddae8576_4_k_cu_4887ea2c_2027026ignoreE)
_ZN41_INTERNAL_ddae8576_4_k_cu_4887ea2c_2027024cuda3std3__443_GLOBAL__N__ddae8576_4_k_cu_4887ea2c_2027026ignoreE:
	.zero		1
	.type		_ZN41_INTERNAL_ddae8576_4_k_cu_4887ea2c_2027024cuda3std6ranges3__45__cpo4dataE,@object
	.size		_ZN41_INTERNAL_ddae8576_4_k_cu_4887ea2c_2027024cuda3std6ranges3__45__cpo4dataE,(_ZN41_INTERNAL_ddae8576_4_k_cu_4887ea2c_2027026thrust24THRUST_300001_SM_1000_NS12placeholders2_1E - _ZN41_INTERNAL_ddae8576_4_k_cu_4887ea2c_2027024cuda3std6ranges3__45__cpo4dataE)
_ZN41_INTERNAL_ddae8576_4_k_cu_4887ea2c_2027024cuda3std6ranges3__45__cpo4dataE:
	.zero		1
	.type		_ZN41_INTERNAL_ddae8576_4_k_cu_4887ea2c_2027026thrust24THRUST_300001_SM_1000_NS12placeholders2_1E,@object
	.size		_ZN41_INTERNAL_ddae8576_4_k_cu_4887ea2c_2027026thrust24THRUST_300001_SM_1000_NS12placeholders2_1E,(_ZN41_INTERNAL_ddae8576_4_k_cu_4887ea2c_2027024cuda3std3__45__cpo5beginE - _ZN41_INTERNAL_ddae8576_4_k_cu_4887ea2c_2027026thrust24THRUST_300001_SM_1000_NS12placeholders2_1E)
_ZN41_INTERNAL_ddae8576_4_k_cu_4887ea2c_2027026thrust24THRUST_300001_SM_1000_NS12placeholders2_1E:
	.zero		1
	.type		_ZN41_INTERNAL_ddae8576_4_k_cu_4887ea2c_2027024cuda3std3__45__cpo5beginE,@object
	.size		_ZN41_INTERNAL_ddae8576_4_k_cu_4887ea2c_2027024cuda3std3__45__cpo5beginE,(_ZN41_INTERNAL_ddae8576_4_k_cu_4887ea2c_2027024cuda3std6ranges3__45__cpo5beginE - _ZN41_INTERNAL_ddae8576_4_k_cu_4887ea2c_2027024cuda3std3__45__cpo5beginE)
_ZN41_INTERNAL_ddae8576_4_k_cu_4887ea2c_2027024cuda3std3__45__cpo5beginE:
	.zero		1
	.type		_ZN41_INTERNAL_ddae8576_4_k_cu_4887ea2c_2027024cuda3std6ranges3__45__cpo5beginE,@object
	.size		_ZN41_INTERNAL_ddae8576_4_k_cu_4887ea2c_2027024cuda3std6ranges3__45__cpo5beginE,(_ZN41_INTERNAL_ddae8576_4_k_cu_4887ea2c_2027026thrust24THRUST_300001_SM_1000_NS12placeholders2_5E - _ZN41_INTERNAL_ddae8576_4_k_cu_4887ea2c_2027024cuda3std6ranges3__45__cpo5beginE)
_ZN41_INTERNAL_ddae8576_4_k_cu_4887ea2c_2027024cuda3std6ranges3__45__cpo5beginE:
	.zero		1
	.type		_ZN41_INTERNAL_ddae8576_4_k_cu_4887ea2c_2027026thrust24THRUST_300001_SM_1000_NS12placeholders2_5E,@object
	.size		_ZN41_INTERNAL_ddae8576_4_k_cu_4887ea2c_2027026thrust24THRUST_300001_SM_1000_NS12placeholders2_5E,(_ZN41_INTERNAL_ddae8576_4_k_cu_4887ea2c_2027024cuda3std3__45__cpo6rbeginE - _ZN41_INTERNAL_ddae8576_4_k_cu_4887ea2c_2027026thrust24THRUST_300001_SM_1000_NS12placeholders2_5E)
_ZN41_INTERNAL_ddae8576_4_k_cu_4887ea2c_2027026thrust24THRUST_300001_SM_1000_NS12placeholders2_5E:
	.zero		1
	.type		_ZN41_INTERNAL_ddae8576_4_k_cu_4887ea2c_2027024cuda3std3__45__cpo6rbeginE,@object
	.size		_ZN41_INTERNAL_ddae8576_4_k_cu_4887ea2c_2027024cuda3std3__45__cpo6rbeginE,(_ZN41_INTERNAL_ddae8576_4_k_cu_4887ea2c_2027024cuda3std6ranges3__45__cpo7advanceE - _ZN41_INTERNAL_ddae8576_4_k_cu_4887ea2c_2027024cuda3std3__45__cpo6rbeginE)
_ZN41_INTERNAL_ddae8576_4_k_cu_4887ea2c_2027024cuda3std3__45__cpo6rbeginE:
	.zero		1
	.type		_ZN41_INTERNAL_ddae8576_4_k_cu_4887ea2c_2027024cuda3std6ranges3__45__cpo7advanceE,@object
	.size		_ZN41_INTERNAL_ddae8576_4_k_cu_4887ea2c_2027024cuda3std6ranges3__45__cpo7advanceE,(_ZN41_INTERNAL_ddae8576_4_k_cu_4887ea2c_2027024cuda3std3__47nulloptE - _ZN41_INTERNAL_ddae8576_4_k_cu_4887ea2c_2027024cuda3std6ranges3__45__cpo7advanceE)
_ZN41_INTERNAL_ddae8576_4_k_cu_4887ea2c_2027024cuda3std6ranges3__45__cpo7advanceE:
	.zero		1
	.type		_ZN41_INTERNAL_ddae8576_4_k_cu_4887ea2c_2027024cuda3std3__47nulloptE,@object
	.size		_ZN41_INTERNAL_ddae8576_4_k_cu_4887ea2c_2027024cuda3std3__47nulloptE,(_ZN41_INTERNAL_ddae8576_4_k_cu_4887ea2c_2027024cuda3std6ranges3__45__cpo8distanceE - _ZN41_INTERNAL_ddae8576_4_k_cu_4887ea2c_2027024cuda3std3__47nulloptE)
_ZN41_INTERNAL_ddae8576_4_k_cu_4887ea2c_2027024cuda3std3__47nulloptE:
	.zero		1
	.type		_ZN41_INTERNAL_ddae8576_4_k_cu_4887ea2c_2027024cuda3std6ranges3__45__cpo8distanceE,@object
	.size		_ZN41_INTERNAL_ddae8576_4_k_cu_4887ea2c_2027024cuda3std6ranges3__45__cpo8distanceE,(_ZN41_INTERNAL_ddae8576_4_k_cu_4887ea2c_2027026thrust24THRUST_300001_SM_1000_NS12placeholders3_10E - _ZN41_INTERNAL_ddae8576_4_k_cu_4887ea2c_2027024cuda3std6ranges3__45__cpo8distanceE)
_ZN41_INTERNAL_ddae8576_4_k_cu_4887ea2c_2027024cuda3std6ranges3__45__cpo8distanceE:
	.zero		1
	.type		_ZN41_INTERNAL_ddae8576_4_k_cu_4887ea2c_2027026thrust24THRUST_300001_SM_1000_NS12placeholders3_10E,@object
	.size		_ZN41_INTERNAL_ddae8576_4_k_cu_4887ea2c_2027026thrust24THRUST_300001_SM_1000_NS12placeholders3_10E,(_ZN41_INTERNAL_ddae8576_4_k_cu_4887ea2c_2027024cuda3std3__419piecewise_constructE - _ZN41_INTERNAL_ddae8576_4_k_cu_4887ea2c_2027026thrust24THRUST_300001_SM_1000_NS12placeholders3_10E)
_ZN41_INTERNAL_ddae8576_4_k_cu_4887ea2c_2027026thrust24THRUST_300001_SM_1000_NS12placeholders3_10E:
	.zero		1
	.type		_ZN41_INTERNAL_ddae8576_4_k_cu_4887ea2c_2027024cuda3std3__419piecewise_constructE,@object
	.size		_ZN41_INTERNAL_ddae8576_4_k_cu_4887ea2c_2027024cuda3std3__419piecewise_constructE,(_ZN41_INTERNAL_ddae8576_4_k_cu_4887ea2c_2027024cuda3std6ranges3__45__cpo5cdataE - _ZN41_INTERNAL_ddae8576_4_k_cu_4887ea2c_2027024cuda3std3__419piecewise_constructE)
_ZN41_INTERNAL_ddae8576_4_k_cu_4887ea2c_2027024cuda3std3__419piecewise_constructE:
	.zero		1
	.type		_ZN41_INTERNAL_ddae8576_4_k_cu_4887ea2c_2027024cuda3std6ranges3__45__cpo5cdataE,@object
	.size		_ZN41_INTERNAL_ddae8576_4_k_cu_4887ea2c_2027024cuda3std6ranges3__45__cpo5cdataE,(_ZN41_INTERNAL_ddae8576_4_k_cu_4887ea2c_2027026thrust24THRUST_300001_SM_1000_NS12placeholders2_2E - _ZN41_INTERNAL_ddae8576_4_k_cu_4887ea2c_2027024cuda3std6ranges3__45__cpo5cdataE)
_ZN41_INTERNAL_ddae8576_4_k_cu_4887ea2c_2027024cuda3std6ranges3__45__cpo5cdataE:
	.zero		1
	.type		_ZN41_INTERNAL_ddae8576_4_k_cu_4887ea2c_2027026thrust24THRUST_300001_SM_1000_NS12placeholders2_2E,@object
	.size		_ZN41_INTERNAL_ddae8576_4_k_cu_4887ea2c_2027026thrust24THRUST_300001_SM_1000_NS12placeholders2_2E,(_ZN41_INTERNAL_ddae8576_4_k_cu_4887ea2c_2027024cuda3std3__45__cpo3endE - _ZN41_INTERNAL_ddae8576_4_k_cu_4887ea2c_2027026thrust24THRUST_300001_SM_1000_NS12placeholders2_2E)
_ZN41_INTERNAL_ddae8576_4_k_cu_4887ea2c_2027026thrust24THRUST_300001_SM_1000_NS12placeholders2_2E:
	.zero		1
	.type		_ZN41_INTERNAL_ddae8576_4_k_cu_4887ea2c_2027024cuda3std3__45__cpo3endE,@object
	.size		_ZN41_INTERNAL_ddae8576_4_k_cu_4887ea2c_2027024cuda3std3__45__cpo3endE,(_ZN41_INTERNAL_ddae8576_4_k_cu_4887ea2c_2027024cuda3std6ranges3__45__cpo3endE - _ZN41_INTERNAL_ddae8576_4_k_cu_4887ea2c_2027024cuda3std3__45__cpo3endE)
_ZN41_INTERNAL_ddae8576_4_k_cu_4887ea2c_2027024cuda3std3__45__cpo3endE:
	.zero		1
	.type		_ZN41_INTERNAL_ddae8576_4_k_cu_4887ea2c_2027024cuda3std6ranges3__45__cpo3endE,@object
	.size		_ZN41_INTERNAL_ddae8576_4_k_cu_4887ea2c_2027024cuda3std6ranges3__45__cpo3endE,(_ZN41_INTERNAL_ddae8576_4_k_cu_4887ea2c_2027026thrust24THRUST_300001_SM_1000_NS12placeholders2_6E - _ZN41_INTERNAL_ddae8576_4_k_cu_4887ea2c_2027024cuda3std6ranges3__45__cpo3endE)
_ZN41_INTERNAL_ddae8576_4_k_cu_4887ea2c_2027024cuda3std6ranges3__45__cpo3endE:
	.zero		1
	.type		_ZN41_INTERNAL_ddae8576_4_k_cu_4887ea2c_2027026thrust24THRUST_300001_SM_1000_NS12placeholders2_6E,@object
	.size		_ZN41_INTERNAL_ddae8576_4_k_cu_4887ea2c_2027026thrust24THRUST_300001_SM_1000_NS12placeholders2_6E,(_ZN41_INTERNAL_ddae8576_4_k_cu_4887ea2c_2027024cuda3std3__45__cpo4rendE - _ZN41_INTERNAL_ddae8576_4_k_cu_4887ea2c_2027026thrust24THRUST_300001_SM_1000_NS12placeholders2_6E)
_ZN41_INTERNAL_ddae8576_4_k_cu_4887ea2c_2027026thrust24THRUST_300001_SM_1000_NS12placeholders2_6E:
	.zero		1
	.type		_ZN41_INTERNAL_ddae8576_4_k_cu_4887ea2c_2027024cuda3std3__45__cpo4rendE,@object
	.size		_ZN41_INTERNAL_ddae8576_4_k_cu_4887ea2c_2027024cuda3std3__45__cpo4rendE,(_ZN41_INTERNAL_ddae8576_4_k_cu_4887ea2c_2027024cuda3std6ranges3__45__cpo9iter_swapE - _ZN41_INTERNAL_ddae8576_4_k_cu_4887ea2c_2027024cuda3std3__45__cpo4rendE)
_ZN41_INTERNAL_ddae8576_4_k_cu_4887ea2c_2027024cuda3std3__45__cpo4rendE:
	.zero		1
	.type		_ZN41_INTERNAL_ddae8576_4_k_cu_4887ea2c_2027024cuda3std6ranges3__45__cpo9iter_swapE,@object
	.size		_ZN41_INTERNAL_ddae8576_4_k_cu_4887ea2c_2027024cuda3std6ranges3__45__cpo9iter_swapE,(_ZN41_INTERNAL_ddae8576_4_k_cu_4887ea2c_2027024cuda3std3__48unexpectE - _ZN41_INTERNAL_ddae8576_4_k_cu_4887ea2c_2027024cuda3std6ranges3__45__cpo9iter_swapE)
_ZN41_INTERNAL_ddae8576_4_k_cu_4887ea2c_2027024cuda3std6ranges3__45__cpo9iter_swapE:
	.zero		1
	.type		_ZN41_INTERNAL_ddae8576_4_k_cu_4887ea2c_2027024cuda3std3__48unexpectE,@object
	.size		_ZN41_INTERNAL_ddae8576_4_k_cu_4887ea2c_2027024cuda3std3__48unexpectE,(_ZN41_INTERNAL_ddae8576_4_k_cu_4887ea2c_2027026thrust24THRUST_300001_SM_1000_NS8cuda_cub3parE - _ZN41_INTERNAL_ddae8576_4_k_cu_4887ea2c_2027024cuda3std3__48unexpectE)
_ZN41_INTERNAL_ddae8576_4_k_cu_4887ea2c_2027024cuda3std3__48unexpectE:
	.zero		1
	.type		_ZN41_INTERNAL_ddae8576_4_k_cu_4887ea2c_2027026thrust24THRUST_300001_SM_1000_NS8cuda_cub3parE,@object
	.size		_ZN41_INTERNAL_ddae8576_4_k_cu_4887ea2c_2027026thrust24THRUST_300001_SM_1000_NS8cuda_cub3parE,(_ZN41_INTERNAL_ddae8576_4_k_cu_4887ea2c_2027026thrust24THRUST_300001_SM_1000_NS12placeholders2_4E - _ZN41_INTERNAL_ddae8576_4_k_cu_4887ea2c_2027026thrust24THRUST_300001_SM_1000_NS8cuda_cub3parE)
_ZN41_INTERNAL_ddae8576_4_k_cu_4887ea2c_2027026thrust24THRUST_300001_SM_1000_NS8cuda_cub3parE:
	.zero		1
	.type		_ZN41_INTERNAL_ddae8576_4_k_cu_4887ea2c_2027026thrust24THRUST_300001_SM_1000_NS12placeholders2_4E,@object
	.size		_ZN41_INTERNAL_ddae8576_4_k_cu_4887ea2c_2027026thrust24THRUST_300001_SM_1000_NS12placeholders2_4E,(_ZN41_INTERNAL_ddae8576_4_k_cu_4887ea2c_2027024cuda3std3__45__cpo4cendE - _ZN41_INTERNAL_ddae8576_4_k_cu_4887ea2c_2027026thrust24THRUST_300001_SM_1000_NS12placeholders2_4E)
_ZN41_INTERNAL_ddae8576_4_k_cu_4887ea2c_2027026thrust24THRUST_300001_SM_1000_NS12placeholders2_4E:
	.zero		1
	.type		_ZN41_INTERNAL_ddae8576_4_k_cu_4887ea2c_2027024cuda3std3__45__cpo4cendE,@object
	.size		_ZN41_INTERNAL_ddae8576_4_k_cu_4887ea2c_2027024cuda3std3__45__cpo4cendE,(_ZN41_INTERNAL_ddae8576_4_k_cu_4887ea2c_2027024cuda3std6ranges3__45__cpo4cendE - _ZN41_INTERNAL_ddae8576_4_k_cu_4887ea2c_2027024cuda3std3__45__cpo4cendE)
_ZN41_INTERNAL_ddae8576_4_k_cu_4887ea2c_2027024cuda3std3__45__cpo4cendE:
	.zero		1
	.type		_ZN41_INTERNAL_ddae8576_4_k_cu_4887ea2c_2027024cuda3std6ranges3__45__cpo4cendE,@object
	.size		_ZN41_INTERNAL_ddae8576_4_k_cu_4887ea2c_2027024cuda3std6ranges3__45__cpo4cendE,(_ZN41_INTERNAL_ddae8576_4_k_cu_4887ea2c_2027024cuda3std3__420unreachable_sentinelE - _ZN41_INTERNAL_ddae8576_4_k_cu_4887ea2c_2027024cuda3std6ranges3__45__cpo4cendE)
_ZN41_INTERNAL_ddae8576_4_k_cu_4887ea2c_2027024cuda3std6ranges3__45__cpo4cendE:
	.zero		1
	.type		_ZN41_INTERNAL_ddae8576_4_k_cu_4887ea2c_2027024cuda3std3__420unreachable_sentinelE,@object
	.size		_ZN41_INTERNAL_ddae8576_4_k_cu_4887ea2c_2027024cuda3std3__420unreachable_sentinelE,(_ZN41_INTERNAL_ddae8576_4_k_cu_4887ea2c_2027024cuda3std6ranges3__45__cpo5ssizeE - _ZN41_INTERNAL_ddae8576_4_k_cu_4887ea2c_2027024cuda3std3__420unreachable_sentinelE)
_ZN41_INTERNAL_ddae8576_4_k_cu_4887ea2c_2027024cuda3std3__420unreachable_sentinelE:
	.zero		1
	.type		_ZN41_INTERNAL_ddae8576_4_k_cu_4887ea2c_2027024cuda3std6ranges3__45__cpo5ssizeE,@object
	.size		_ZN41_INTERNAL_ddae8576_4_k_cu_4887ea2c_2027024cuda3std6ranges3__45__cpo5ssizeE,(_ZN41_INTERNAL_ddae8576_4_k_cu_4887ea2c_2027026thrust24THRUST_300001_SM_1000_NS12placeholders2_8E - _ZN41_INTERNAL_ddae8576_4_k_cu_4887ea2c_2027024cuda3std6ranges3__45__cpo5ssizeE)
_ZN41_INTERNAL_ddae8576_4_k_cu_4887ea2c_2027024cuda3std6ranges3__45__cpo5ssizeE:
	.zero		1
	.type		_ZN41_INTERNAL_ddae8576_4_k_cu_4887ea2c_2027026thrust24THRUST_300001_SM_1000_NS12placeholders2_8E,@object
	.size		_ZN41_INTERNAL_ddae8576_4_k_cu_4887ea2c_2027026thrust24THRUST_300001_SM_1000_NS12placeholders2_8E,(_ZN41_INTERNAL_ddae8576_4_k_cu_4887ea2c_2027024cuda3std3__45__cpo5crendE - _ZN41_INTERNAL_ddae8576_4_k_cu_4887ea2c_2027026thrust24THRUST_300001_SM_1000_NS12placeholders2_8E)
_ZN41_INTERNAL_ddae8576_4_k_cu_4887ea2c_2027026thrust24THRUST_300001_SM_1000_NS12placeholders2_8E:
	.zero		1
	.type		_ZN41_INTERNAL_ddae8576_4_k_cu_4887ea2c_2027024cuda3std3__45__cpo5crendE,@object
	.size		_ZN41_INTERNAL_ddae8576_4_k_cu_4887ea2c_2027024cuda3std3__45__cpo5crendE,(_ZN41_INTERNAL_ddae8576_4_k_cu_4887ea2c_2027024cuda3std6ranges3__45__cpo4prevE - _ZN41_INTERNAL_ddae8576_4_k_cu_4887ea2c_2027024cuda3std3__45__cpo5crendE)
_ZN41_INTERNAL_ddae8576_4_k_cu_4887ea2c_2027024cuda3std3__45__cpo5crendE:
	.zero		1
	.type		_ZN41_INTERNAL_ddae8576_4_k_cu_4887ea2c_2027024cuda3std6ranges3__45__cpo4prevE,@object
	.size		_ZN41_INTERNAL_ddae8576_4_k_cu_4887ea2c_2027024cuda3std6ranges3__45__cpo4prevE,(_ZN41_INTERNAL_ddae8576_4_k_cu_4887ea2c_2027024cuda3std6ranges3__45__cpo9iter_moveE - _ZN41_INTERNAL_ddae8576_4_k_cu_4887ea2c_2027024cuda3std6ranges3__45__cpo4prevE)
_ZN41_INTERNAL_ddae8576_4_k_cu_4887ea2c_2027024cuda3std6ranges3__45__cpo4prevE:
	.zero		1
	.type		_ZN41_INTERNAL_ddae8576_4_k_cu_4887ea2c_2027024cuda3std6ranges3__45__cpo9iter_moveE,@object
	.size		_ZN41_INTERNAL_ddae8576_4_k_cu_4887ea2c_2027024cuda3std6ranges3__45__cpo9iter_moveE,(_ZN41_INTERNAL_ddae8576_4_k_cu_4887ea2c_2027026thrust24THRUST_300001_SM_1000_NS6system6detail10sequential3seqE - _ZN41_INTERNAL_ddae8576_4_k_cu_4887ea2c_2027024cuda3std6ranges3__45__cpo9iter_moveE)
_ZN41_INTERNAL_ddae8576_4_k_cu_4887ea2c_2027024cuda3std6ranges3__45__cpo9iter_moveE:
	.zero		1
	.type		_ZN41_INTERNAL_ddae8576_4_k_cu_4887ea2c_2027026thrust24THRUST_300001_SM_1000_NS6system6detail10sequential3seqE,@object
	.size		_ZN41_INTERNAL_ddae8576_4_k_cu_4887ea2c_2027026thrust24THRUST_300001_SM_1000_NS6system6detail10sequential3seqE,(.L_31 - _ZN41_INTERNAL_ddae8576_4_k_cu_4887ea2c_2027026thrust24THRUST_300001_SM_1000_NS6system6detail10sequential3seqE)
_ZN41_INTERNAL_ddae8576_4_k_cu_4887ea2c_2027026thrust24THRUST_300001_SM_1000_NS6system6detail10sequential3seqE:
	.zero		1
.L_31:


//--------------------- .nv.constant0._ZN3cub18CUB_300001_SM_10006detail11EmptyKernelIvEEvv --------------------------
	.section	.nv.constant0._ZN3cub18CUB_300001_SM_10006detail11EmptyKernelIvEEvv,"a",@progbits
	.sectionflags	@""
	.align	4
.nv.constant0._ZN3cub18CUB_300001_SM_10006detail11EmptyKernelIvEEvv:
	.zero		896


//--------------------- SYMBOLS --------------------------

	.type		.nv.reservedSmem.offset0,@object
	.size		.nv.reservedSmem.offset0,0x4
